	.headerflags	@"EF_CUDA_TEXMODE_UNIFIED EF_CUDA_64BIT_ADDRESS EF_CUDA_ACCELERATORS EF_CUDA_SM90 EF_CUDA_VIRTUAL_SM(EF_CUDA_SM90)"
	.elftype	@"ET_EXEC"


//--------------------- .nv.info                  --------------------------
	.section	.nv.info,"",@"SHT_CUDA_INFO"
	.align	4


	//----- nvinfo : EIATTR_REGCOUNT
	.align		4
        /*0000*/ 	.byte	0x04, 0x2f
        /*0002*/ 	.short	(.L_1 - .L_0)
	.align		4
.L_0:
        /*0004*/ 	.word	index@(triton_poi_fused_convolution_9)
        /*0008*/ 	.word	0x0000000c


	//----- nvinfo : EIATTR_MIN_STACK_SIZE
	.align		4
.L_1:
        /*000c*/ 	.byte	0x04, 0x12
        /*000e*/ 	.short	(.L_3 - .L_2)
	.align		4
.L_2:
        /*0010*/ 	.word	index@(triton_poi_fused_convolution_9)
        /*0014*/ 	.word	0x00000000


	//----- nvinfo : EIATTR_FRAME_SIZE
	.align		4
.L_3:
        /*0018*/ 	.byte	0x04, 0x11
        /*001a*/ 	.short	(.L_5 - .L_4)
	.align		4
.L_4:
        /*001c*/ 	.word	index@(triton_poi_fused_convolution_9)
        /*0020*/ 	.word	0x00000000


	//----- nvinfo : EIATTR_MIN_STACK_SIZE
	.align		4
.L_5:
        /*0024*/ 	.byte	0x04, 0x12
        /*0026*/ 	.short	(.L_7 - .L_6)
	.align		4
.L_6:
        /*0028*/ 	.word	index@(triton_poi_fused_convolution_9)
        /*002c*/ 	.word	0x00000000
.L_7:


//--------------------- .nv.info.triton_poi_fused_convolution_9 --------------------------
	.section	.nv.info.triton_poi_fused_convolution_9,"",@"SHT_CUDA_INFO"
	.sectionflags	@""
	.align	4


	//----- nvinfo : EIATTR_CUDA_API_VERSION
	.align		4
        /*0000*/ 	.byte	0x04, 0x37
        /*0002*/ 	.short	(.L_9 - .L_8)
.L_8:
        /*0004*/ 	.word	0x0000007c


	//----- nvinfo : EIATTR_KPARAM_INFO
	.align		4
.L_9:
        /*0008*/ 	.byte	0x04, 0x17
        /*000a*/ 	.short	(.L_11 - .L_10)
.L_10:
        /*000c*/ 	.word	0x00000000
        /*0010*/ 	.short	0x0002
        /*0012*/ 	.short	0x0010
        /*0014*/ 	.byte	0x00, 0xf0, 0x11, 0x00


	//----- nvinfo : EIATTR_KPARAM_INFO
	.align		4
.L_11:
        /*0018*/ 	.byte	0x04, 0x17
        /*001a*/ 	.short	(.L_13 - .L_12)
.L_12:
        /*001c*/ 	.word	0x00000000
        /*0020*/ 	.short	0x0001
        /*0022*/ 	.short	0x0008
        /*0024*/ 	.byte	0x00, 0xf4, 0x21, 0x00


	//----- nvinfo : EIATTR_KPARAM_INFO
	.align		4
.L_13:
        /*0028*/ 	.byte	0x04, 0x17
        /*002a*/ 	.short	(.L_15 - .L_14)
.L_14:
        /*002c*/ 	.word	0x00000000
        /*0030*/ 	.short	0x0000
        /*0032*/ 	.short	0x0000
        /*0034*/ 	.byte	0x00, 0xf4, 0x21, 0x00


	//----- nvinfo : EIATTR_SPARSE_MMA_MASK
	.align		4
.L_15:
        /*0038*/ 	.byte	0x03, 0x50
        /*003a*/ 	.short	0x0000


	//----- nvinfo : EIATTR_MAXREG_COUNT
	.align		4
        /*003c*/ 	.byte	0x03, 0x1b
        /*003e*/ 	.short	0x00ff


	//----- nvinfo : EIATTR_EXIT_INSTR_OFFSETS
	.align		4
        /*0040*/ 	.byte	0x04, 0x1c
        /*0042*/ 	.short	(.L_17 - .L_16)


	//   ....[0]....
.L_16:
        /*0044*/ 	.word	0x00000170


	//----- nvinfo : EIATTR_REQNTID
	.align		4
.L_17:
        /*0048*/ 	.byte	0x04, 0x10
        /*004a*/ 	.short	(.L_19 - .L_18)
.L_18:
        /*004c*/ 	.word	0x00000100
        /*0050*/ 	.word	0x00000001
        /*0054*/ 	.word	0x00000001


	//----- nvinfo : EIATTR_CBANK_PARAM_SIZE
	.align		4
.L_19:
        /*0058*/ 	.byte	0x03, 0x19
        /*005a*/ 	.short	0x0014


	//----- nvinfo : EIATTR_PARAM_CBANK
	.align		4
        /*005c*/ 	.byte	0x04, 0x0a
        /*005e*/ 	.short	(.L_21 - .L_20)
	.align		4
.L_20:
        /*0060*/ 	.word	index@(.nv.constant0.triton_poi_fused_convolution_9)
        /*0064*/ 	.short	0x0210
        /*0066*/ 	.short	0x0014


	//----- nvinfo : EIATTR_SW_WAR
	.align		4
.L_21:
        /*0068*/ 	.byte	0x04, 0x36
        /*006a*/ 	.short	(.L_23 - .L_22)
.L_22:
        /*006c*/ 	.word	0x00000008
.L_23:


//--------------------- .nv.callgraph             --------------------------
	.section	.nv.callgraph,"",@"SHT_CUDA_CALLGRAPH"
	.align	4
	.sectionentsize	8
	.align		4
        /*0000*/ 	.word	0x00000000
	.align		4
        /*0004*/ 	.word	0xffffffff
	.align		4
        /*0008*/ 	.word	0x00000000
	.align		4
        /*000c*/ 	.word	0xfffffffe
	.align		4
        /*0010*/ 	.word	0x00000000
	.align		4
        /*0014*/ 	.word	0xfffffffd
	.align		4
        /*0018*/ 	.word	0x00000000
	.align		4
        /*001c*/ 	.word	0xfffffffc


//--------------------- .text.triton_poi_fused_convolution_9 --------------------------
	.section	.text.triton_poi_fused_convolution_9,"ax",@progbits
	.align	128
        .global         triton_poi_fused_convolution_9
        .type           triton_poi_fused_convolution_9,@function
        .size           triton_poi_fused_convolution_9,(.L_x_1 - triton_poi_fused_convolution_9)
        .other          triton_poi_fused_convolution_9,@"STO_CUDA_ENTRY STV_DEFAULT"
triton_poi_fused_convolution_9:
.text.triton_poi_fused_convolution_9:
[----:B------:R-:W-:Y:S01]  /*0000*/  LDC R1, c[0x0][0x28] ;  /* 0x00000a00ff017b82 */ /* 0x000fe20000000800 */
[----:B------:R-:W1:Y:S07]  /*0010*/  S2R R0, SR_TID.X ;  /* 0x0000000000007919 */ /* 0x000e6e0000002100 */
[----:B------:R-:W2:Y:S01]  /*0020*/  LDC.64 R4, c[0x0][0x218] ;  /* 0x00008600ff047b82 */ /* 0x000ea20000000a00 */
[----:B------:R-:W-:Y:S01]  /*0030*/  ULDC.64 UR4, c[0x0][0x208] ;  /* 0x0000820000047ab9 */ /* 0x000fe20000000a00 */
[----:B------:R-:W3:Y:S06]  /*0040*/  S2R R7, SR_CTAID.X ;  /* 0x0000000000077919 */ /* 0x000eec0000002500 */
[----:B------:R-:W4:Y:S01]  /*0050*/  LDC.64 R2, c[0x0][0x210] ;  /* 0x00008400ff027b82 */ /* 0x000f220000000a00 */
[----:B-1----:R-:W-:Y:S01]  /*0060*/  IMAD.SHL.U32 R0, R0, 0x2, RZ ;  /* 0x0000000200007824 */ /* 0x002fe200078e00ff */
[----:B---3--:R-:W-:-:S04]  /*0070*/  SHF.R.S32.HI R6, RZ, 0x16, R7 ;  /* 0x00000016ff067819 */ /* 0x008fc80000011407 */
[----:B------:R-:W-:Y:S02]  /*0080*/  LOP3.LUT R0, R0, 0x1fe, RZ, 0xc0, !PT ;  /* 0x000001fe00007812 */ /* 0x000fe400078ec0ff */
[----:B------:R-:W-:-:S03]  /*0090*/  SGXT R6, R6, 0x1 ;  /* 0x000000010606781a */ /* 0x000fc60000000200 */
[----:B------:R-:W-:-:S04]  /*00a0*/  IMAD R7, R7, 0x200, R0 ;  /* 0x0000020007077824 */ /* 0x000fc800078e0200 */
[----:B----4-:R-:W-:Y:S01]  /*00b0*/  IMAD.WIDE R2, R7, 0x4, R2 ;  /* 0x0000000407027825 */ /* 0x010fe200078e0202 */
[----:B------:R-:W-:-:S04]  /*00c0*/  LEA.HI R6, R6, R7, RZ, 0x8 ;  /* 0x0000000706067211 */ /* 0x000fc800078f40ff */
[----:B------:R-:W-:-:S04]  /*00d0*/  SHF.R.S32.HI R6, RZ, 0x8, R6 ;  /* 0x00000008ff067819 */ /* 0x000fc80000011406 */
[----:B------:R-:W-:-:S04]  /*00e0*/  LEA.HI R0, R6, R6, RZ, 0x8 ;  /* 0x0000000606007211 */ /* 0x000fc800078f40ff */
[----:B------:R-:W-:-:S05]  /*00f0*/  LOP3.LUT R9, R0, 0xffffff00, RZ, 0xc0, !PT ;  /* 0xffffff0000097812 */ /* 0x000fca00078ec0ff */
[----:B------:R-:W-:Y:S02]  /*0100*/  IMAD.IADD R9, R6, 0x1, -R9 ;  /* 0x0000000106097824 */ /* 0x000fe400078e0a09 */
[----:B------:R-:W3:Y:S02]  /*0110*/  LDG.E.64 R6, desc[UR4][R2.64] ;  /* 0x0000000402067981 */ /* 0x000ee4000c1e1b00 */
[----:B--2---:R-:W-:-:S06]  /*0120*/  IMAD.WIDE R4, R9, 0x4, R4 ;  /* 0x0000000409047825 */ /* 0x004fcc00078e0204 */
[----:B------:R-:W3:Y:S02]  /*0130*/  LDG.E.EL R4, desc[UR4][R4.64] ;  /* 0x0000000404047981 */ /* 0x000ee4000c2e1900 */
[--C-:B---3--:R-:W-:Y:S01]  /*0140*/  FADD R6, R6, R4.reuse ;  /* 0x0000000406067221 */ /* 0x108fe20000000000 */
[----:B------:R-:W-:-:S05]  /*0150*/  FADD R7, R7, R4 ;  /* 0x0000000407077221 */ /* 0x000fca0000000000 */
[----:B------:R-:W-:Y:S01]  /*0160*/  STG.E.64 desc[UR4][R2.64], R6 ;  /* 0x0000000602007986 */ /* 0x000fe2000c101b04 */
[----:B------:R-:W-:Y:S05]  /*0170*/  EXIT ;  /* 0x000000000000794d */ /* 0x000fea0003800000 */
.L_x_0:
[----:B------:R-:W-:-:S00]  /*0180*/  BRA `(.L_x_0) ;  /* 0xfffffffc00fc7947 */ /* 0x000fc0000383ffff */
[----:B------:R-:W-:-:S00]  /*0190*/  NOP ;  /* 0x0000000000007918 */ /* 0x000fc00000000000 */
        /* <DEDUP_REMOVED lines=14> */
.L_x_1:


//--------------------- .nv.constant0.triton_poi_fused_convolution_9 --------------------------
	.section	.nv.constant0.triton_poi_fused_convolution_9,"a",@progbits
	.sectionflags	@""
	.align	4
.nv.constant0.triton_poi_fused_convolution_9:
	.zero		548
